//
// Generated by NVIDIA NVVM Compiler
//
// Compiler Build ID: CL-36424714
// Cuda compilation tools, release 13.0, V13.0.88
// Based on NVVM 20.0.0
//

.version 9.0
.target sm_100
.address_size 64

	// .globl	_Z27shared_bank_conflict_kernelPf
// _ZZ27shared_bank_conflict_kernelPfE1s has been demoted

.visible .entry _Z27shared_bank_conflict_kernelPf(
	.param .u64 .ptr .align 1 _Z27shared_bank_conflict_kernelPf_param_0
)
{
	.reg .pred 	%p<2>;
	.reg .b32 	%r<106>;
	.reg .b32 	%f<69>;
	.reg .b64 	%rd<5>;
	// demoted variable
	.shared .align 4 .b8 _ZZ27shared_bank_conflict_kernelPfE1s[4096];
	ld.param.u64 	%rd1, [_Z27shared_bank_conflict_kernelPf_param_0];
	mov.u32 	%r1, %tid.x;
	cvt.rn.f32.u32 	%f4, %r1;
	shl.b32 	%r8, %r1, 2;
	mov.u32 	%r6, _ZZ27shared_bank_conflict_kernelPfE1s;
	add.s32 	%r9, %r6, %r8;
	st.shared.f32 	[%r9], %f4;
	bar.sync 	0;
	mov.f32 	%f68, 0f00000000;
	mov.b32 	%r105, 528;
	mov.u32 	%r104, %r6;
$L__BB0_1:
	ld.shared.f32 	%f5, [%r104];
	add.f32 	%f6, %f68, %f5;
	shl.b32 	%r10, %r105, 2;
	add.s32 	%r11, %r10, -1980;
	and.b32  	%r12, %r11, 3972;
	add.s32 	%r14, %r6, %r12;
	ld.shared.f32 	%f7, [%r14];
	add.f32 	%f8, %f6, %f7;
	add.s32 	%r15, %r10, -1848;
	and.b32  	%r16, %r15, 3976;
	add.s32 	%r17, %r6, %r16;
	ld.shared.f32 	%f9, [%r17];
	add.f32 	%f10, %f8, %f9;
	add.s32 	%r18, %r10, -1716;
	and.b32  	%r19, %r18, 3980;
	add.s32 	%r20, %r6, %r19;
	ld.shared.f32 	%f11, [%r20];
	add.f32 	%f12, %f10, %f11;
	add.s32 	%r21, %r10, -1584;
	and.b32  	%r22, %r21, 3984;
	add.s32 	%r23, %r6, %r22;
	ld.shared.f32 	%f13, [%r23];
	add.f32 	%f14, %f12, %f13;
	add.s32 	%r24, %r10, -1452;
	and.b32  	%r25, %r24, 3988;
	add.s32 	%r26, %r6, %r25;
	ld.shared.f32 	%f15, [%r26];
	add.f32 	%f16, %f14, %f15;
	add.s32 	%r27, %r10, -1320;
	and.b32  	%r28, %r27, 3992;
	add.s32 	%r29, %r6, %r28;
	ld.shared.f32 	%f17, [%r29];
	add.f32 	%f18, %f16, %f17;
	add.s32 	%r30, %r10, -1188;
	and.b32  	%r31, %r30, 3996;
	add.s32 	%r32, %r6, %r31;
	ld.shared.f32 	%f19, [%r32];
	add.f32 	%f20, %f18, %f19;
	add.s32 	%r33, %r10, -1056;
	and.b32  	%r34, %r33, 4000;
	add.s32 	%r35, %r6, %r34;
	ld.shared.f32 	%f21, [%r35];
	add.f32 	%f22, %f20, %f21;
	add.s32 	%r36, %r10, -924;
	and.b32  	%r37, %r36, 4004;
	add.s32 	%r38, %r6, %r37;
	ld.shared.f32 	%f23, [%r38];
	add.f32 	%f24, %f22, %f23;
	add.s32 	%r39, %r10, -792;
	and.b32  	%r40, %r39, 4008;
	add.s32 	%r41, %r6, %r40;
	ld.shared.f32 	%f25, [%r41];
	add.f32 	%f26, %f24, %f25;
	add.s32 	%r42, %r10, -660;
	and.b32  	%r43, %r42, 4012;
	add.s32 	%r44, %r6, %r43;
	ld.shared.f32 	%f27, [%r44];
	add.f32 	%f28, %f26, %f27;
	add.s32 	%r45, %r10, -528;
	and.b32  	%r46, %r45, 4016;
	add.s32 	%r47, %r6, %r46;
	ld.shared.f32 	%f29, [%r47];
	add.f32 	%f30, %f28, %f29;
	add.s32 	%r48, %r10, -396;
	and.b32  	%r49, %r48, 4020;
	add.s32 	%r50, %r6, %r49;
	ld.shared.f32 	%f31, [%r50];
	add.f32 	%f32, %f30, %f31;
	add.s32 	%r51, %r10, -264;
	and.b32  	%r52, %r51, 4024;
	add.s32 	%r53, %r6, %r52;
	ld.shared.f32 	%f33, [%r53];
	add.f32 	%f34, %f32, %f33;
	add.s32 	%r54, %r10, -132;
	and.b32  	%r55, %r54, 4028;
	add.s32 	%r56, %r6, %r55;
	ld.shared.f32 	%f35, [%r56];
	add.f32 	%f36, %f34, %f35;
	and.b32  	%r57, %r10, 4032;
	add.s32 	%r58, %r6, %r57;
	ld.shared.f32 	%f37, [%r58];
	add.f32 	%f38, %f36, %f37;
	add.s32 	%r59, %r10, 132;
	and.b32  	%r60, %r59, 4036;
	add.s32 	%r61, %r6, %r60;
	ld.shared.f32 	%f39, [%r61];
	add.f32 	%f40, %f38, %f39;
	add.s32 	%r62, %r10, 264;
	and.b32  	%r63, %r62, 4040;
	add.s32 	%r64, %r6, %r63;
	ld.shared.f32 	%f41, [%r64];
	add.f32 	%f42, %f40, %f41;
	add.s32 	%r65, %r10, 396;
	and.b32  	%r66, %r65, 4044;
	add.s32 	%r67, %r6, %r66;
	ld.shared.f32 	%f43, [%r67];
	add.f32 	%f44, %f42, %f43;
	add.s32 	%r68, %r10, 528;
	and.b32  	%r69, %r68, 4048;
	add.s32 	%r70, %r6, %r69;
	ld.shared.f32 	%f45, [%r70];
	add.f32 	%f46, %f44, %f45;
	add.s32 	%r71, %r10, 660;
	and.b32  	%r72, %r71, 4052;
	add.s32 	%r73, %r6, %r72;
	ld.shared.f32 	%f47, [%r73];
	add.f32 	%f48, %f46, %f47;
	add.s32 	%r74, %r10, 792;
	and.b32  	%r75, %r74, 4056;
	add.s32 	%r76, %r6, %r75;
	ld.shared.f32 	%f49, [%r76];
	add.f32 	%f50, %f48, %f49;
	add.s32 	%r77, %r10, 924;
	and.b32  	%r78, %r77, 4060;
	add.s32 	%r79, %r6, %r78;
	ld.shared.f32 	%f51, [%r79];
	add.f32 	%f52, %f50, %f51;
	add.s32 	%r80, %r10, 1056;
	and.b32  	%r81, %r80, 4064;
	add.s32 	%r82, %r6, %r81;
	ld.shared.f32 	%f53, [%r82];
	add.f32 	%f54, %f52, %f53;
	add.s32 	%r83, %r10, 1188;
	and.b32  	%r84, %r83, 4068;
	add.s32 	%r85, %r6, %r84;
	ld.shared.f32 	%f55, [%r85];
	add.f32 	%f56, %f54, %f55;
	add.s32 	%r86, %r10, 1320;
	and.b32  	%r87, %r86, 4072;
	add.s32 	%r88, %r6, %r87;
	ld.shared.f32 	%f57, [%r88];
	add.f32 	%f58, %f56, %f57;
	add.s32 	%r89, %r10, 1452;
	and.b32  	%r90, %r89, 4076;
	add.s32 	%r91, %r6, %r90;
	ld.shared.f32 	%f59, [%r91];
	add.f32 	%f60, %f58, %f59;
	add.s32 	%r92, %r10, 1584;
	and.b32  	%r93, %r92, 4080;
	add.s32 	%r94, %r6, %r93;
	ld.shared.f32 	%f61, [%r94];
	add.f32 	%f62, %f60, %f61;
	add.s32 	%r95, %r10, 1716;
	and.b32  	%r96, %r95, 4084;
	add.s32 	%r97, %r6, %r96;
	ld.shared.f32 	%f63, [%r97];
	add.f32 	%f64, %f62, %f63;
	add.s32 	%r98, %r10, 1848;
	and.b32  	%r99, %r98, 4088;
	add.s32 	%r100, %r6, %r99;
	ld.shared.f32 	%f65, [%r100];
	add.f32 	%f66, %f64, %f65;
	add.s32 	%r101, %r10, 1980;
	and.b32  	%r102, %r101, 4092;
	add.s32 	%r103, %r6, %r102;
	ld.shared.f32 	%f67, [%r103];
	add.f32 	%f68, %f66, %f67;
	add.s32 	%r105, %r105, 1056;
	add.s32 	%r104, %r104, 128;
	setp.ne.s32 	%p1, %r105, 34320;
	@%p1 bra 	$L__BB0_1;
	cvta.to.global.u64 	%rd2, %rd1;
	mul.wide.u32 	%rd3, %r1, 4;
	add.s64 	%rd4, %rd2, %rd3;
	st.global.f32 	[%rd4], %f68;
	ret;

}


// ===== COMPILED SASS (sm_100) =====

	.target	sm_100

	.elftype	@"ET_EXEC"


//--------------------- .note.nv.tkinfo           --------------------------
	.section	.note.nv.tkinfo,"",@"SHT_NOTE"
	.sectionflags	@"SHF_NOTE_NV_TKINFO"
	.tkinfo
        /*0018*/ 	.word	0x00000002
        /*0030*/ 	.string	""
        /*0030*/ 	.string	"ptxas"
        /*0030*/ 	.string	"Cuda compilation tools, release 13.0, V13.0.88"
        /*0030*/ 	.string	"Build cuda_13.0.r13.0/compiler.36424714_0"
        /*0030*/ 	.string	"-arch sm_100 -m 64 "



//--------------------- .note.nv.cuinfo           --------------------------
	.section	.note.nv.cuinfo,"",@"SHT_NOTE"
	.sectionflags	@"SHF_NOTE_NV_CUINFO"
        /*0018*/ 	.short	0x0002
        /*001a*/ 	.short	0x0064
        /*001c*/ 	.short	0x0082
	.zero		2


//--------------------- .nv.info                  --------------------------
	.section	.nv.info,"",@"SHT_CUDA_INFO"
	.align	4


	//----- nvinfo : EIATTR_REGCOUNT
	.align		4
        /*0000*/ 	.byte	0x04, 0x2f
        /*0002*/ 	.short	(.L_1 - .L_0)
	.align		4
.L_0:
        /*0004*/ 	.word	index@(_Z27shared_bank_conflict_kernelPf)
        /*0008*/ 	.word	0x000000ce


	//----- nvinfo : EIATTR_FRAME_SIZE
	.align		4
.L_1:
        /*000c*/ 	.byte	0x04, 0x11
        /*000e*/ 	.short	(.L_3 - .L_2)
	.align		4
.L_2:
        /*0010*/ 	.word	index@(_Z27shared_bank_conflict_kernelPf)
        /*0014*/ 	.word	0x00000000


	//----- nvinfo : EIATTR_MIN_STACK_SIZE
	.align		4
.L_3:
        /*0018*/ 	.byte	0x04, 0x12
        /*001a*/ 	.short	(.L_5 - .L_4)
	.align		4
.L_4:
        /*001c*/ 	.word	index@(_Z27shared_bank_conflict_kernelPf)
        /*0020*/ 	.word	0x00000000
.L_5:


//--------------------- .nv.compat                --------------------------
	.section	.nv.compat,"",@"SHT_CUDA_COMPAT_INFO"
	.align	4
        /*0000*/ 	.byte	0x02, 0x09, 0x00, 0x00, 0x02, 0x02, 0x01, 0x00, 0x02, 0x05, 0x05, 0x00, 0x03, 0x07, 0x01, 0x01
        /*0010*/ 	.byte	0x02, 0x03, 0x00, 0x00, 0x02, 0x06, 0x01, 0x00, 0x04, 0x0b, 0x08, 0x00, 0x09, 0x00, 0x00, 0x00
        /*0020*/ 	.byte	0x00, 0x00, 0x00, 0x00


//--------------------- .nv.info._Z27shared_bank_conflict_kernelPf --------------------------
	.section	.nv.info._Z27shared_bank_conflict_kernelPf,"",@"SHT_CUDA_INFO"
	.sectionflags	@""
	.align	4


	//----- nvinfo : EIATTR_CUDA_API_VERSION
	.align		4
        /*0000*/ 	.byte	0x04, 0x37
        /*0002*/ 	.short	(.L_7 - .L_6)
.L_6:
        /*0004*/ 	.word	0x00000082


	//----- nvinfo : EIATTR_KPARAM_INFO
	.align		4
.L_7:
        /*0008*/ 	.byte	0x04, 0x17
        /*000a*/ 	.short	(.L_9 - .L_8)
.L_8:
        /*000c*/ 	.word	0x00000000
        /*0010*/ 	.short	0x0000
        /*0012*/ 	.short	0x0000
        /*0014*/ 	.byte	0x00, 0xf5, 0x21, 0x00


	//----- nvinfo : EIATTR_SPARSE_MMA_MASK
	.align		4
.L_9:
        /*0018*/ 	.byte	0x03, 0x50
        /*001a*/ 	.short	0x0000


	//----- nvinfo : EIATTR_MAXREG_COUNT
	.align		4
        /*001c*/ 	.byte	0x03, 0x1b
        /*001e*/ 	.short	0x00ff


	//----- nvinfo : EIATTR_NUM_BARRIERS
	.align		4
        /*0020*/ 	.byte	0x02, 0x4c
        /*0022*/ 	.byte	0x01
	.zero		1


	//----- nvinfo : EIATTR_MERCURY_ISA_VERSION
	.align		4
        /*0024*/ 	.byte	0x03, 0x5f
        /*0026*/ 	.short	0x0101


	//----- nvinfo : EIATTR_VRC_CTA_INIT_COUNT
	.align		4
        /*0028*/ 	.byte	0x02, 0x4a
	.zero		1
	.zero		1


	//----- nvinfo : EIATTR_EXIT_INSTR_OFFSETS
	.align		4
        /*002c*/ 	.byte	0x04, 0x1c
        /*002e*/ 	.short	(.L_11 - .L_10)


	//   ....[0]....
.L_10:
        /*0030*/ 	.word	0x000050e0


	//----- nvinfo : EIATTR_CBANK_PARAM_SIZE
	.align		4
.L_11:
        /*0034*/ 	.byte	0x03, 0x19
        /*0036*/ 	.short	0x0008


	//----- nvinfo : EIATTR_PARAM_CBANK
	.align		4
        /*0038*/ 	.byte	0x04, 0x0a
        /*003a*/ 	.short	(.L_13 - .L_12)
	.align		4
.L_12:
        /*003c*/ 	.word	index@(.nv.constant0._Z27shared_bank_conflict_kernelPf)
        /*0040*/ 	.short	0x0380
        /*0042*/ 	.short	0x0008


	//----- nvinfo : EIATTR_SW_WAR
	.align		4
.L_13:
        /*0044*/ 	.byte	0x04, 0x36
        /*0046*/ 	.short	(.L_15 - .L_14)
.L_14:
        /*0048*/ 	.word	0x00000008
.L_15:


//--------------------- .nv.callgraph             --------------------------
	.section	.nv.callgraph,"",@"SHT_CUDA_CALLGRAPH"
	.align	4
	.sectionentsize	8
	.align		4
        /*0000*/ 	.word	0x00000000
	.align		4
        /*0004*/ 	.word	0xffffffff
	.align		4
        /*0008*/ 	.word	0x00000000
	.align		4
        /*000c*/ 	.word	0xfffffffe
	.align		4
        /*0010*/ 	.word	0x00000000
	.align		4
        /*0014*/ 	.word	0xfffffffd
	.align		4
        /*0018*/ 	.word	0x00000000
	.align		4
        /*001c*/ 	.word	0xfffffffc


//--------------------- .text._Z27shared_bank_conflict_kernelPf --------------------------
	.section	.text._Z27shared_bank_conflict_kernelPf,"ax",@progbits
	.align	128
        .global         _Z27shared_bank_conflict_kernelPf
        .type           _Z27shared_bank_conflict_kernelPf,@function
        .size           _Z27shared_bank_conflict_kernelPf,(.L_x_1 - _Z27shared_bank_conflict_kernelPf)
        .other          _Z27shared_bank_conflict_kernelPf,@"STO_CUDA_ENTRY STV_DEFAULT"
_Z27shared_bank_conflict_kernelPf:
.text._Z27shared_bank_conflict_kernelPf:
[----:B------:R-:W-:Y:S01]  /*0000*/  LDC R1, c[0x0][0x37c] ;  /* 0x0000df00ff017b82 */ /* 0x000fe20000000800 */
[----:B------:R-:W0:Y:S07]  /*0010*/  S2R R3, SR_TID.X ;  /* 0x0000000000037919 */ /* 0x000e2e0000002100 */
[----:B------:R-:W1:Y:S01]  /*0020*/  S2UR UR5, SR_CgaCtaId ;  /* 0x00000000000579c3 */ /* 0x000e620000008800 */
[----:B------:R-:W-:Y:S02]  /*0030*/  UMOV UR4, 0x400 ;  /* 0x0000040000047882 */ /* 0x000fe40000000000 */
[----:B-1----:R-:W-:Y:S01]  /*0040*/  ULEA UR4, UR5, UR4, 0x18 ;  /* 0x0000000405047291 */ /* 0x002fe2000f8ec0ff */
[----:B0-----:R-:W-:-:S05]  /*0050*/  I2FP.F32.U32 R0, R3 ;  /* 0x0000000300007245 */ /* 0x001fca0000201000 */
[----:B------:R-:W-:-:S05]  /*0060*/  LEA R3, R3, UR4, 0x2 ;  /* 0x0000000403037c11 */ /* 0x000fca000f8e10ff */
[----:B------:R0:W-:Y:S01]  /*0070*/  STS [R3], R0 ;  /* 0x0000000003007388 */ /* 0x0001e20000000800 */
[----:B------:R-:W-:Y:S08]  /*0080*/  BAR.SYNC.DEFER_BLOCKING 0x0 ;  /* 0x0000000000007b1d */ /* 0x000ff00000010000 */
[----:B0-----:R-:W0:Y:S01]  /*0090*/  LDC.64 R2, c[0x0][0x380] ;  /* 0x0000e000ff027b82 */ /* 0x001e220000000a00 */
[----:B------:R-:W1:Y:S04]  /*00a0*/  LDS.128 R200, [UR4] ;  /* 0x00000004ffc87984 */ /* 0x000e680008000c00 */
[----:B------:R-:W2:Y:S04]  /*00b0*/  LDS.128 R168, [UR4+0x80] ;  /* 0x00008004ffa87984 */ /* 0x000ea80008000c00 */
[----:B------:R-:W3:Y:S04]  /*00c0*/  LDS.128 R136, [UR4+0x100] ;  /* 0x00010004ff887984 */ /* 0x000ee80008000c00 */
[----:B------:R-:W4:Y:S04]  /*00d0*/  LDS.128 R12, [UR4+0x180] ;  /* 0x00018004ff0c7984 */ /* 0x000f280008000c00 */
[----:B------:R-:W5:Y:S04]  /*00e0*/  LDS.128 R196, [UR4+0x210] ;  /* 0x00021004ffc47984 */ /* 0x000f680008000c00 */
[----:B------:R-:W0:Y:S04]  /*00f0*/  LDS.128 R164, [UR4+0x290] ;  /* 0x00029004ffa47984 */ /* 0x000e280008000c00 */
[----:B------:R-:W0:Y:S04]  /*0100*/  LDS.128 R132, [UR4+0x310] ;  /* 0x00031004ff847984 */ /* 0x000e280008000c00 */
[----:B------:R-:W0:Y:S04]  /*0110*/  LDS.128 R16, [UR4+0x390] ;  /* 0x00039004ff107984 */ /* 0x000e280008000c00 */
[----:B------:R-:W0:Y:S04]  /*0120*/  LDS.128 R192, [UR4+0x420] ;  /* 0x00042004ffc07984 */ /* 0x000e280008000c00 */
[----:B------:R-:W0:Y:S01]  /*0130*/  LDS.128 R160, [UR4+0x4a0] ;  /* 0x0004a004ffa07984 */ /* 0x000e220008000c00 */
[----:B-1----:R-:W-:-:S03]  /*0140*/  FADD R200, RZ, R200 ;  /* 0x000000c8ffc87221 */ /* 0x002fc60000000000 */
[----:B------:R-:W1:Y:S01]  /*0150*/  LDS.128 R128, [UR4+0x520] ;  /* 0x00052004ff807984 */ /* 0x000e620008000c00 */
[----:B--2---:R-:W-:-:S03]  /*0160*/  FADD R169, R200, R169 ;  /* 0x000000a9c8a97221 */ /* 0x004fc60000000000 */
[----:B------:R-:W2:Y:S01]  /*0170*/  LDS.128 R20, [UR4+0x5a0] ;  /* 0x0005a004ff147984 */ /* 0x000ea20008000c00 */
[----:B---3--:R-:W-:-:S03]  /*0180*/  FADD R138, R169, R138 ;  /* 0x0000008aa98a7221 */ /* 0x008fc60000000000 */
[----:B------:R-:W3:Y:S01]  /*0190*/  LDS.128 R188, [UR4+0x630] ;  /* 0x00063004ffbc7984 */ /* 0x000ee20008000c00 */
[----:B----4-:R-:W-:-:S03]  /*01a0*/  FADD R15, R138, R15 ;  /* 0x0000000f8a0f7221 */ /* 0x010fc60000000000 */
[----:B------:R-:W4:Y:S01]  /*01b0*/  LDS.128 R156, [UR4+0x6b0] ;  /* 0x0006b004ff9c7984 */ /* 0x000f220008000c00 */
[----:B-----5:R-:W-:-:S03]  /*01c0*/  FADD R196, R15, R196 ;  /* 0x000000c40fc47221 */ /* 0x020fc60000000000 */
[----:B------:R-:W5:Y:S01]  /*01d0*/  LDS.128 R124, [UR4+0x730] ;  /* 0x00073004ff7c7984 */ /* 0x000f620008000c00 */
[----:B0-----:R-:W-:-:S03]  /*01e0*/  FADD R165, R196, R165 ;  /* 0x000000a5c4a57221 */ /* 0x001fc60000000000 */
[----:B------:R-:W0:Y:S01]  /*01f0*/  LDS.128 R24, [UR4+0x7b0] ;  /* 0x0007b004ff187984 */ /* 0x000e220008000c00 */
[----:B------:R-:W-:-:S03]  /*0200*/  FADD R134, R165, R134 ;  /* 0x00000086a5867221 */ /* 0x000fc60000000000 */
[----:B------:R-:W0:Y:S01]  /*0210*/  LDS.128 R184, [UR4+0x840] ;  /* 0x00084004ffb87984 */ /* 0x000e220008000c00 */
[----:B------:R-:W-:-:S03]  /*0220*/  FADD R19, R134, R19 ;  /* 0x0000001386137221 */ /* 0x000fc60000000000 */
[----:B------:R-:W0:Y:S01]  /*0230*/  LDS.128 R152, [UR4+0x8c0] ;  /* 0x0008c004ff987984 */ /* 0x000e220008000c00 */
[----:B------:R-:W-:-:S03]  /*0240*/  FADD R192, R19, R192 ;  /* 0x000000c013c07221 */ /* 0x000fc60000000000 */
[----:B------:R-:W0:Y:S01]  /*0250*/  LDS.128 R108, [UR4+0x940] ;  /* 0x00094004ff6c7984 */ /* 0x000e220008000c00 */
[----:B------:R-:W-:-:S03]  /*0260*/  FADD R161, R192, R161 ;  /* 0x000000a1c0a17221 */ /* 0x000fc60000000000 */
[----:B------:R-:W0:Y:S01]  /*0270*/  LDS.128 R28, [UR4+0x9c0] ;  /* 0x0009c004ff1c7984 */ /* 0x000e220008000c00 */
[----:B-1----:R-:W-:-:S03]  /*0280*/  FADD R130, R161, R130 ;  /* 0x00000082a1827221 */ /* 0x002fc60000000000 */
        /* <DEDUP_REMOVED lines=43> */
[----:B------:R-:W-:-:S03]  /*0540*/  FADD R168, R43, R168 ;  /* 0x000000a82ba87221 */ /* 0x000fc60000000000 */
[----:B------:R-:W2:Y:S01]  /*0550*/  LDS.128 R84, [UR4+0x6a0] ;  /* 0x0006a004ff547984 */ /* 0x000ea20008000c00 */
[----:B------:R-:W-:-:S03]  /*0560*/  FADD R137, R168, R137 ;  /* 0x00000089a8897221 */ /* 0x000fc60000000000 */
[----:B------:R-:W2:Y:S01]  /*0570*/  LDS.128 R88, [UR4+0x8b0] ;  /* 0x0008b004ff587984 */ /* 0x000ea20008000c00 */
[----:B------:R-:W-:-:S03]  /*0580*/  FADD R14, R137, R14 ;  /* 0x0000000e890e7221 */ /* 0x000fc60000000000 */
[----:B------:R-:W2:Y:S01]  /*0590*/  LDS.128 R92, [UR4+0xac0] ;  /* 0x000ac004ff5c7984 */ /* 0x000ea20008000c00 */
[----:B---3--:R-:W-:-:S03]  /*05a0*/  FADD R47, R14, R47 ;  /* 0x0000002f0e2f7221 */ /* 0x008fc60000000000 */
[----:B------:R-:W3:Y:S01]  /*05b0*/  LDS.128 R96, [UR4+0xcd0] ;  /* 0x000cd004ff607984 */ /* 0x000ee20008000c00 */
[----:B------:R-:W-:-:S03]  /*05c0*/  FADD R164, R47, R164 ;  /* 0x000000a42fa47221 */ /* 0x000fc60000000000 */
[----:B------:R-:W3:Y:S01]  /*05d0*/  LDS.128 R100, [UR4+0xee0] ;  /* 0x000ee004ff647984 */ /* 0x000ee20008000c00 */
[----:B------:R-:W-:-:S03]  /*05e0*/  FADD R133, R164, R133 ;  /* 0x00000085a4857221 */ /* 0x000fc60000000000 */
[----:B------:R-:W3:Y:S01]  /*05f0*/  LDS.128 R104, [UR4+0xf0] ;  /* 0x0000f004ff687984 */ /* 0x000ee20008000c00 */
[----:B------:R-:W-:-:S03]  /*0600*/  FADD R18, R133, R18 ;  /* 0x0000001285127221 */ /* 0x000fc60000000000 */
[----:B------:R-:W3:Y:S01]  /*0610*/  LDS.128 R4, [UR4+0x300] ;  /* 0x00030004ff047984 */ /* 0x000ee20008000c00 */
[----:B----4-:R-:W-:-:S03]  /*0620*/  FADD R51, R18, R51 ;  /* 0x0000003312337221 */ /* 0x010fc60000000000 */
[----:B------:R-:W4:Y:S01]  /*0630*/  LDS.128 R8, [UR4+0x510] ;  /* 0x00051004ff087984 */ /* 0x000f220008000c00 */
[----:B------:R-:W-:-:S04]  /*0640*/  FADD R160, R51, R160 ;  /* 0x000000a033a07221 */ /* 0x000fc80000000000 */
[----:B------:R-:W-:-:S04]  /*0650*/  FADD R129, R160, R129 ;  /* 0x00000081a0817221 */ /* 0x000fc80000000000 */
[----:B------:R-:W-:-:S04]  /*0660*/  FADD R22, R129, R22 ;  /* 0x0000001681167221 */ /* 0x000fc80000000000 */
[----:B-----5:R-:W-:-:S04]  /*0670*/  FADD R55, R22, R55 ;  /* 0x0000003716377221 */ /* 0x020fc80000000000 */
[----:B------:R-:W-:-:S04]  /*0680*/  FADD R156, R55, R156 ;  /* 0x0000009c379c7221 */ /* 0x000fc80000000000 */
[----:B------:R-:W-:-:S04]  /*0690*/  FADD R125, R156, R125 ;  /* 0x0000007d9c7d7221 */ /* 0x000fc80000000000 */
[----:B------:R-:W-:-:S04]  /*06a0*/  FADD R26, R125, R26 ;  /* 0x0000001a7d1a7221 */ /* 0x000fc80000000000 */
[----:B0-----:R-:W-:-:S04]  /*06b0*/  FADD R59, R26, R59 ;  /* 0x0000003b1a3b7221 */ /* 0x001fc80000000000 */
[----:B------:R-:W-:-:S04]  /*06c0*/  FADD R152, R59, R152 ;  /* 0x000000983b987221 */ /* 0x000fc80000000000 */
        /* <DEDUP_REMOVED lines=18> */
[----:B-1----:R-:W-:-:S04]  /*07f0*/  FADD R79, R46, R79 ;  /* 0x0000004f2e4f7221 */ /* 0x002fc80000000000 */
[----:B------:R-:W-:-:S04]  /*0800*/  FADD R132, R79, R132 ;  /* 0x000000844f847221 */ /* 0x000fc80000000000 */
[----:B------:R-:W-:-:S04]  /*0810*/  FADD R17, R132, R17 ;  /* 0x0000001184117221 */ /* 0x000fc80000000000 */
[----:B------:R-:W-:-:S04]  /*0820*/  FADD R50, R17, R50 ;  /* 0x0000003211327221 */ /* 0x000fc80000000000 */
[----:B--2---:R-:W-:-:S04]  /*0830*/  FADD R83, R50, R83 ;  /* 0x0000005332537221 */ /* 0x004fc80000000000 */
        /* <DEDUP_REMOVED lines=15> */
[----:B---3--:R-:W-:-:S04]  /*0930*/  FADD R99, R66, R99 ;  /* 0x0000006342637221 */ /* 0x008fc80000000000 */
        /* <DEDUP_REMOVED lines=9> */
[----:B------:R-:W-:Y:S02]  /*09d0*/  FADD R45, R12, R45 ;  /* 0x0000002d0c2d7221 */ /* 0x000fe40000000000 */
[----:B------:R-:W0:Y:S02]  /*09e0*/  LDS.128 R12, [UR4+0x720] ;  /* 0x00072004ff0c7984 */ /* 0x000e240008000c00 */
[----:B------:R-:W-:-:S04]  /*09f0*/  FADD R78, R45, R78 ;  /* 0x0000004e2d4e7221 */ /* 0x000fc80000000000 */
[----:B------:R-:W-:-:S04]  /*0a00*/  FADD R7, R78, R7 ;  /* 0x000000074e077221 */ /* 0x000fc80000000000 */
[----:B------:R-:W-:-:S04]  /*0a10*/  FADD R16, R7, R16 ;  /* 0x0000001007107221 */ /* 0x000fc80000000000 */
[----:B------:R-:W-:Y:S02]  /*0a20*/  FADD R49, R16, R49 ;  /* 0x0000003110317221 */ /* 0x000fe40000000000 */
[----:B------:R-:W1:Y:S02]  /*0a30*/  LDS.128 R16, [UR4+0x930] ;  /* 0x00093004ff107984 */ /* 0x000e640008000c00 */
[----:B------:R-:W-:-:S04]  /*0a40*/  FADD R82, R49, R82 ;  /* 0x0000005231527221 */ /* 0x000fc80000000000 */
[----:B----4-:R-:W-:-:S04]  /*0a50*/  FADD R11, R82, R11 ;  /* 0x0000000b520b7221 */ /* 0x010fc80000000000 */
[----:B------:R-:W-:-:S04]  /*0a60*/  FADD R20, R11, R20 ;  /* 0x000000140b147221 */ /* 0x000fc80000000000 */
[----:B------:R-:W-:Y:S02]  /*0a70*/  FADD R53, R20, R53 ;  /* 0x0000003514357221 */ /* 0x000fe40000000000 */
[----:B------:R-:W2:Y:S02]  /*0a80*/  LDS.128 R20, [UR4+0xb40] ;  /* 0x000b4004ff147984 */ /* 0x000ea40008000c00 */
[----:B------:R-:W-:-:S04]  /*0a90*/  FADD R86, R53, R86 ;  /* 0x0000005635567221 */ /* 0x000fc80000000000 */
[----:B0-----:R-:W-:-:S04]  /*0aa0*/  FADD R15, R86, R15 ;  /* 0x0000000f560f7221 */ /* 0x001fc80000000000 */
[----:B------:R-:W-:-:S04]  /*0ab0*/  FADD R24, R15, R24 ;  /* 0x000000180f187221 */ /* 0x000fc80000000000 */
[----:B------:R-:W-:Y:S02]  /*0ac0*/  FADD R57, R24, R57 ;  /* 0x0000003918397221 */ /* 0x000fe40000000000 */
[----:B------:R-:W0:Y:S02]  /*0ad0*/  LDS.128 R24, [UR4+0xd50] ;  /* 0x000d5004ff187984 */ /* 0x000e240008000c00 */
[----:B------:R-:W-:-:S04]  /*0ae0*/  FADD R90, R57, R90 ;  /* 0x0000005a395a7221 */ /* 0x000fc80000000000 */
[----:B-1----:R-:W-:-:S04]  /*0af0*/  FADD R19, R90, R19 ;  /* 0x000000135a137221 */ /* 0x002fc80000000000 */
[----:B------:R-:W-:-:S04]  /*0b00*/  FADD R28, R19, R28 ;  /* 0x0000001c131c7221 */ /* 0x000fc80000000000 */
[----:B------:R-:W-:Y:S02]  /*0b10*/  FADD R61, R28, R61 ;  /* 0x0000003d1c3d7221 */ /* 0x000fe40000000000 */
[----:B------:R-:W1:Y:S02]  /*0b20*/  LDS.128 R28, [UR4+0xf60] ;  /* 0x000f6004ff1c7984 */ /* 0x000e640008000c00 */
[----:B------:R-:W-:-:S04]  /*0b30*/  FADD R94, R61, R94 ;  /* 0x0000005e3d5e7221 */ /* 0x000fc80000000000 */
[----:B--2---:R-:W-:-:S04]  /*0b40*/  FADD R23, R94, R23 ;  /* 0x000000175e177221 */ /* 0x004fc80000000000 */
        /* <DEDUP_REMOVED lines=968> */
[----:B------:R-:W-:Y:S02]  /*47d0*/  FADD R38, R5, R38 ;  /* 0x0000002605267221 */ /* 0x000fe40000000000 */
[----:B------:R-:W3:Y:S02]  /*47e0*/  S2R R5, SR_TID.X ;  /* 0x0000000000057919 */ /* 0x000ee40000002100 */
        /* <DEDUP_REMOVED lines=9> */
[----:B------:R-:W-:Y:S01]  /*4880*/  FADD R46, R13, R46 ;  /* 0x0000002e0d2e7221 */ /* 0x000fe20000000000 */
[----:B---3--:R-:W-:-:S04]  /*4890*/  IMAD.WIDE.U32 R2, R5, 0x4, R2 ;  /* 0x0000000405027825 */ /* 0x008fc800078e0002 */
        /* <DEDUP_REMOVED lines=23> */
[----:B------:R-:W1:Y:S01]  /*4a10*/  LDS.128 R104, [UR4+0xdf0] ;  /* 0x000df004ff687984 */ /* 0x000e620008000c00 */
[----:B------:R-:W3:Y:S01]  /*4a20*/  LDCU.64 UR4, c[0x0][0x358] ;  /* 0x00006b00ff0477ac */ /* 0x000ee20008000a00 */
[----:B------:R-:W-:-:S04]  /*4a30*/  FADD R66, R33, R66 ;  /* 0x0000004221427221 */ /* 0x000fc80000000000 */
[----:B--2---:R-:W-:-:S04]  /*4a40*/  FADD R99, R66, R99 ;  /* 0x0000006342637221 */ /* 0x004fc80000000000 */
[----:B------:R-:W-:-:S04]  /*4a50*/  FADD R4, R99, R4 ;  /* 0x0000000463047221 */ /* 0x000fc80000000000 */
[----:B------:R-:W-:-:S04]  /*4a60*/  FADD R37, R4, R37 ;  /* 0x0000002504257221 */ /* 0x000fc80000000000 */
[----:B------:R-:W-:-:S04]  /*4a70*/  FADD R70, R37, R70 ;  /* 0x0000004625467221 */ /* 0x000fc80000000000 */
[----:B0-----:R-:W-:-:S04]  /*4a80*/  FADD R103, R70, R103 ;  /* 0x0000006746677221 */ /* 0x001fc80000000000 */
[----:B------:R-:W-:-:S04]  /*4a90*/  FADD R8, R103, R8 ;  /* 0x0000000867087221 */ /* 0x000fc80000000000 */
[----:B------:R-:W-:-:S04]  /*4aa0*/  FADD R41, R8, R41 ;  /* 0x0000002908297221 */ /* 0x000fc80000000000 */
[----:B------:R-:W-:-:S04]  /*4ab0*/  FADD R74, R41, R74 ;  /* 0x0000004a294a7221 */ /* 0x000fc80000000000 */
[----:B-1----:R-:W-:-:S04]  /*4ac0*/  FADD R107, R74, R107 ;  /* 0x0000006b4a6b7221 */ /* 0x002fc80000000000 */
        /* <DEDUP_REMOVED lines=95> */
[----:B------:R-:W-:-:S05]  /*50c0*/  FADD R123, R142, R123 ;  /* 0x0000007b8e7b7221 */ /* 0x000fca0000000000 */
[----:B---3--:R-:W-:Y:S01]  /*50d0*/  STG.E desc[UR4][R2.64], R123 ;  /* 0x0000007b02007986 */ /* 0x008fe2000c101904 */
[----:B------:R-:W-:Y:S05]  /*50e0*/  EXIT ;  /* 0x000000000000794d */ /* 0x000fea0003800000 */
.L_x_0:
[----:B------:R-:W-:-:S00]  /*50f0*/  BRA `(.L_x_0) ;  /* 0xfffffffc00fc7947 */ /* 0x000fc0000383ffff */
[----:B------:R-:W-:-:S00]  /*5100*/  NOP ;  /* 0x0000000000007918 */ /* 0x000fc00000000000 */
[----:B------:R-:W-:-:S00]  /*5110*/  NOP ;  /* 0x0000000000007918 */ /* 0x000fc00000000000 */
[----:B------:R-:W-:-:S00]  /*5120*/  NOP ;  /* 0x0000000000007918 */ /* 0x000fc00000000000 */
[----:B------:R-:W-:-:S00]  /*5130*/  NOP ;  /* 0x0000000000007918 */ /* 0x000fc00000000000 */
[----:B------:R-:W-:-:S00]  /*5140*/  NOP ;  /* 0x0000000000007918 */ /* 0x000fc00000000000 */
[----:B------:R-:W-:-:S00]  /*5150*/  NOP ;  /* 0x0000000000007918 */ /* 0x000fc00000000000 */
[----:B------:R-:W-:-:S00]  /*5160*/  NOP ;  /* 0x0000000000007918 */ /* 0x000fc00000000000 */
[----:B------:R-:W-:-:S00]  /*5170*/  NOP ;  /* 0x0000000000007918 */ /* 0x000fc00000000000 */
.L_x_1:


//--------------------- .nv.shared._Z27shared_bank_conflict_kernelPf --------------------------
	.section	.nv.shared._Z27shared_bank_conflict_kernelPf,"aw",@nobits
	.sectionflags	@""
	.align	4
.nv.shared._Z27shared_bank_conflict_kernelPf:
	.zero		5120


//--------------------- .nv.shared.reserved.0     --------------------------
	.section	.nv.shared.reserved.0,"aw",@nobits
	.weak		__nv_reservedSMEM_offset_0_alias
	.size		__nv_reservedSMEM_offset_0_alias, 0, 64
	.other		__nv_reservedSMEM_offset_0_alias,@"STO_CUDA_RESERVED_SHARED STV_DEFAULT"
__nv_reservedSMEM_offset_0_alias:
	.zero		0
	.zero		64


//--------------------- .nv.constant0._Z27shared_bank_conflict_kernelPf --------------------------
	.section	.nv.constant0._Z27shared_bank_conflict_kernelPf,"a",@progbits
	.sectionflags	@""
	.align	4
.nv.constant0._Z27shared_bank_conflict_kernelPf:
	.zero		904


//--------------------- SYMBOLS --------------------------

	.type		.nv.reservedSmem.offset0,@object
	.size		.nv.reservedSmem.offset0,0x4
	.type		.nv.reservedSmem.cap,@object
	.size		.nv.reservedSmem.cap,0x4
